//
// Generated by NVIDIA NVVM Compiler
//
// Compiler Build ID: CL-36424714
// Cuda compilation tools, release 13.0, V13.0.88
// Based on NVVM 20.0.0
//

.version 9.0
.target sm_100
.address_size 64

	// .globl	_Z4testmP10SeedsArrayPy

.visible .entry _Z4testmP10SeedsArrayPy(
	.param .u64 _Z4testmP10SeedsArrayPy_param_0,
	.param .u64 .ptr .align 1 _Z4testmP10SeedsArrayPy_param_1,
	.param .u64 .ptr .align 1 _Z4testmP10SeedsArrayPy_param_2
)
{
	.reg .pred 	%p<8>;
	.reg .b32 	%r<5>;
	.reg .b64 	%rd<112>;

	ld.param.u64 	%rd19, [_Z4testmP10SeedsArrayPy_param_0];
	ld.param.u64 	%rd15, [_Z4testmP10SeedsArrayPy_param_1];
	ld.param.u64 	%rd16, [_Z4testmP10SeedsArrayPy_param_2];
	mov.u32 	%r1, %ctaid.x;
	mov.u32 	%r2, %ntid.x;
	mov.u32 	%r3, %tid.x;
	mad.lo.s32 	%r4, %r1, %r2, %r3;
	cvt.u64.u32 	%rd20, %r4;
	add.s64 	%rd1, %rd19, %rd20;
	mov.b64 	%rd106, 0;
	mov.u64 	%rd108, %rd106;
	mov.u64 	%rd109, %rd106;
	mov.u64 	%rd110, %rd106;
	mov.u64 	%rd111, %rd1;
$L__BB0_1:
	mad.lo.s64 	%rd21, %rd111, 25214903917, 11;
	shr.u64 	%rd22, %rd21, 42;
	and.b64  	%rd23, %rd22, 63;
	mad.lo.s64 	%rd24, %rd111, 8602081037417187945, 277363943098;
	shr.u64 	%rd25, %rd24, 42;
	and.b64  	%rd26, %rd25, 63;
	sub.s64 	%rd27, %rd23, %rd26;
	add.s64 	%rd28, %rd27, %rd109;
	mad.lo.s64 	%rd29, %rd111, 2360119957213856949, 2389171320405252413;
	shr.u64 	%rd30, %rd29, 42;
	and.b64  	%rd31, %rd30, 63;
	mad.lo.s64 	%rd32, %rd111, 5985058416696778513, -8542997297661424380;
	and.b64  	%rd33, %rd32, 281474976710655;
	shr.u64 	%rd34, %rd32, 42;
	and.b64  	%rd35, %rd34, 63;
	sub.s64 	%rd36, %rd31, %rd35;
	add.s64 	%rd37, %rd36, %rd108;
	mul.lo.s64 	%rd38, %rd28, %rd28;
	mad.lo.s64 	%rd39, %rd37, %rd37, %rd38;
	setp.gt.u64 	%p1, %rd39, %rd110;
	max.u64 	%rd40, %rd39, %rd110;
	selp.b64 	%rd41, %rd106, %rd107, %p1;
	mad.lo.s64 	%rd42, %rd111, 8899233814207381565, 1952413064874484415;
	shr.u64 	%rd43, %rd42, 42;
	and.b64  	%rd44, %rd43, 63;
	mad.lo.s64 	%rd45, %rd111, 3291645168302270457, 7610264652607923550;
	shr.u64 	%rd46, %rd45, 42;
	and.b64  	%rd47, %rd46, 63;
	sub.s64 	%rd48, %rd44, %rd47;
	add.s64 	%rd49, %rd48, %rd28;
	mad.lo.s64 	%rd50, %rd111, 2214706399480527621, 6924873356513795345;
	shr.u64 	%rd51, %rd50, 42;
	and.b64  	%rd52, %rd51, 63;
	mad.lo.s64 	%rd53, %rd33, 5985058416696778513, -8542997297661424380;
	and.b64  	%rd54, %rd53, 281474976710655;
	shr.u64 	%rd55, %rd53, 42;
	and.b64  	%rd56, %rd55, 63;
	sub.s64 	%rd57, %rd52, %rd56;
	add.s64 	%rd58, %rd57, %rd37;
	mul.lo.s64 	%rd59, %rd49, %rd49;
	mad.lo.s64 	%rd60, %rd58, %rd58, %rd59;
	setp.gt.u64 	%p2, %rd60, %rd40;
	max.u64 	%rd61, %rd60, %rd40;
	add.s64 	%rd62, %rd106, 1;
	selp.b64 	%rd63, %rd62, %rd41, %p2;
	mad.lo.s64 	%rd64, %rd111, 5007898580609427213, 5255849032164097203;
	shr.u64 	%rd65, %rd64, 42;
	and.b64  	%rd66, %rd65, 63;
	mad.lo.s64 	%rd67, %rd111, 8516608297355546249, 5002501197739141698;
	shr.u64 	%rd68, %rd67, 42;
	and.b64  	%rd69, %rd68, 63;
	sub.s64 	%rd70, %rd66, %rd69;
	add.s64 	%rd71, %rd70, %rd49;
	mad.lo.s64 	%rd72, %rd111, -6532942138647722411, 6451472100102392357;
	shr.u64 	%rd73, %rd72, 42;
	and.b64  	%rd74, %rd73, 63;
	mad.lo.s64 	%rd75, %rd54, 5985058416696778513, -8542997297661424380;
	and.b64  	%rd76, %rd75, 281474976710655;
	shr.u64 	%rd77, %rd75, 42;
	and.b64  	%rd78, %rd77, 63;
	sub.s64 	%rd79, %rd74, %rd78;
	add.s64 	%rd80, %rd79, %rd58;
	mul.lo.s64 	%rd81, %rd71, %rd71;
	mad.lo.s64 	%rd82, %rd80, %rd80, %rd81;
	setp.gt.u64 	%p3, %rd82, %rd61;
	max.u64 	%rd83, %rd82, %rd61;
	add.s64 	%rd84, %rd106, 2;
	selp.b64 	%rd85, %rd84, %rd63, %p3;
	mad.lo.s64 	%rd86, %rd111, 4344684902833760989, -1884212709980651033;
	shr.u64 	%rd87, %rd86, 42;
	and.b64  	%rd88, %rd87, 63;
	mad.lo.s64 	%rd89, %rd111, -5454294461703041511, 9013833073771616614;
	shr.u64 	%rd90, %rd89, 42;
	and.b64  	%rd91, %rd90, 63;
	sub.s64 	%rd92, %rd88, %rd91;
	add.s64 	%rd109, %rd92, %rd71;
	mad.lo.s64 	%rd93, %rd111, 3698312378660337317, 4356826216166814841;
	shr.u64 	%rd94, %rd93, 42;
	and.b64  	%rd95, %rd94, 63;
	mad.lo.s64 	%rd96, %rd76, 5985058416696778513, -8542997297661424380;
	and.b64  	%rd111, %rd96, 281474976710655;
	shr.u64 	%rd97, %rd96, 42;
	and.b64  	%rd98, %rd97, 63;
	sub.s64 	%rd99, %rd95, %rd98;
	add.s64 	%rd108, %rd99, %rd80;
	mul.lo.s64 	%rd100, %rd109, %rd109;
	mad.lo.s64 	%rd101, %rd108, %rd108, %rd100;
	setp.gt.u64 	%p4, %rd101, %rd83;
	max.u64 	%rd110, %rd101, %rd83;
	add.s64 	%rd102, %rd106, 3;
	selp.b64 	%rd107, %rd102, %rd85, %p4;
	add.s64 	%rd106, %rd106, 4;
	setp.ne.s64 	%p5, %rd106, 1000;
	@%p5 bra 	$L__BB0_1;
	setp.lt.u64 	%p6, %rd110, 37000000;
	@%p6 bra 	$L__BB0_5;
	cvta.to.global.u64 	%rd103, %rd16;
	atom.global.add.u64 	%rd14, [%rd103], 1;
	setp.gt.u64 	%p7, %rd14, 1023;
	@%p7 bra 	$L__BB0_5;
	cvta.to.global.u64 	%rd104, %rd15;
	mad.lo.s64 	%rd105, %rd14, 24, %rd104;
	st.global.u64 	[%rd105], %rd1;
	st.global.u64 	[%rd105+8], %rd107;
	st.global.u64 	[%rd105+16], %rd110;
$L__BB0_5:
	ret;

}


// ===== COMPILED SASS (sm_100) =====

	.target	sm_100

	.elftype	@"ET_EXEC"


//--------------------- .note.nv.tkinfo           --------------------------
	.section	.note.nv.tkinfo,"",@"SHT_NOTE"
	.sectionflags	@"SHF_NOTE_NV_TKINFO"
	.tkinfo
        /*0018*/ 	.word	0x00000002
        /*0030*/ 	.string	""
        /*0030*/ 	.string	"ptxas"
        /*0030*/ 	.string	"Cuda compilation tools, release 13.0, V13.0.88"
        /*0030*/ 	.string	"Build cuda_13.0.r13.0/compiler.36424714_0"
        /*0030*/ 	.string	"-arch sm_100 -m 64 "



//--------------------- .note.nv.cuinfo           --------------------------
	.section	.note.nv.cuinfo,"",@"SHT_NOTE"
	.sectionflags	@"SHF_NOTE_NV_CUINFO"
        /*0018*/ 	.short	0x0002
        /*001a*/ 	.short	0x0064
        /*001c*/ 	.short	0x0082
	.zero		2


//--------------------- .nv.info                  --------------------------
	.section	.nv.info,"",@"SHT_CUDA_INFO"
	.align	4


	//----- nvinfo : EIATTR_REGCOUNT
	.align		4
        /*0000*/ 	.byte	0x04, 0x2f
        /*0002*/ 	.short	(.L_1 - .L_0)
	.align		4
.L_0:
        /*0004*/ 	.word	index@(_Z4testmP10SeedsArrayPy)
        /*0008*/ 	.word	0x00000020


	//----- nvinfo : EIATTR_FRAME_SIZE
	.align		4
.L_1:
        /*000c*/ 	.byte	0x04, 0x11
        /*000e*/ 	.short	(.L_3 - .L_2)
	.align		4
.L_2:
        /*0010*/ 	.word	index@(_Z4testmP10SeedsArrayPy)
        /*0014*/ 	.word	0x00000000


	//----- nvinfo : EIATTR_MIN_STACK_SIZE
	.align		4
.L_3:
        /*0018*/ 	.byte	0x04, 0x12
        /*001a*/ 	.short	(.L_5 - .L_4)
	.align		4
.L_4:
        /*001c*/ 	.word	index@(_Z4testmP10SeedsArrayPy)
        /*0020*/ 	.word	0x00000000
.L_5:


//--------------------- .nv.compat                --------------------------
	.section	.nv.compat,"",@"SHT_CUDA_COMPAT_INFO"
	.align	4
        /*0000*/ 	.byte	0x02, 0x09, 0x00, 0x00, 0x02, 0x02, 0x01, 0x00, 0x02, 0x05, 0x05, 0x00, 0x03, 0x07, 0x01, 0x01
        /*0010*/ 	.byte	0x02, 0x03, 0x00, 0x00, 0x02, 0x06, 0x01, 0x00, 0x04, 0x0b, 0x08, 0x00, 0x09, 0x00, 0x00, 0x00
        /*0020*/ 	.byte	0x00, 0x00, 0x00, 0x00


//--------------------- .nv.info._Z4testmP10SeedsArrayPy --------------------------
	.section	.nv.info._Z4testmP10SeedsArrayPy,"",@"SHT_CUDA_INFO"
	.sectionflags	@""
	.align	4


	//----- nvinfo : EIATTR_CUDA_API_VERSION
	.align		4
        /*0000*/ 	.byte	0x04, 0x37
        /*0002*/ 	.short	(.L_7 - .L_6)
.L_6:
        /*0004*/ 	.word	0x00000082


	//----- nvinfo : EIATTR_KPARAM_INFO
	.align		4
.L_7:
        /*0008*/ 	.byte	0x04, 0x17
        /*000a*/ 	.short	(.L_9 - .L_8)
.L_8:
        /*000c*/ 	.word	0x00000000
        /*0010*/ 	.short	0x0002
        /*0012*/ 	.short	0x0010
        /*0014*/ 	.byte	0x00, 0xf5, 0x21, 0x00


	//----- nvinfo : EIATTR_KPARAM_INFO
	.align		4
.L_9:
        /*0018*/ 	.byte	0x04, 0x17
        /*001a*/ 	.short	(.L_11 - .L_10)
.L_10:
        /*001c*/ 	.word	0x00000000
        /*0020*/ 	.short	0x0001
        /*0022*/ 	.short	0x0008
        /*0024*/ 	.byte	0x00, 0xf5, 0x21, 0x00


	//----- nvinfo : EIATTR_KPARAM_INFO
	.align		4
.L_11:
        /*0028*/ 	.byte	0x04, 0x17
        /*002a*/ 	.short	(.L_13 - .L_12)
.L_12:
        /*002c*/ 	.word	0x00000000
        /*0030*/ 	.short	0x0000
        /*0032*/ 	.short	0x0000
        /*0034*/ 	.byte	0x00, 0xf0, 0x21, 0x00


	//----- nvinfo : EIATTR_SPARSE_MMA_MASK
	.align		4
.L_13:
        /*0038*/ 	.byte	0x03, 0x50
        /*003a*/ 	.short	0x0000


	//----- nvinfo : EIATTR_MAXREG_COUNT
	.align		4
        /*003c*/ 	.byte	0x03, 0x1b
        /*003e*/ 	.short	0x00ff


	//----- nvinfo : EIATTR_MERCURY_ISA_VERSION
	.align		4
        /*0040*/ 	.byte	0x03, 0x5f
        /*0042*/ 	.short	0x0101


	//----- nvinfo : EIATTR_INT_WARP_WIDE_INSTR_OFFSETS
	.align		4
        /*0044*/ 	.byte	0x04, 0x31
        /*0046*/ 	.short	(.L_15 - .L_14)


	//   ....[0]....
.L_14:
        /*0048*/ 	.word	0x00000ea0


	//   ....[1]....
        /*004c*/ 	.word	0x00000fb0


	//   ....[2]....
        /*0050*/ 	.word	0x00000fc0


	//----- nvinfo : EIATTR_VRC_CTA_INIT_COUNT
	.align		4
.L_15:
        /*0054*/ 	.byte	0x02, 0x4a
	.zero		1
	.zero		1


	//----- nvinfo : EIATTR_EXIT_INSTR_OFFSETS
	.align		4
        /*0058*/ 	.byte	0x04, 0x1c
        /*005a*/ 	.short	(.L_17 - .L_16)


	//   ....[0]....
.L_16:
        /*005c*/ 	.word	0x00000e80


	//   ....[1]....
        /*0060*/ 	.word	0x00001010


	//   ....[2]....
        /*0064*/ 	.word	0x000010a0


	//----- nvinfo : EIATTR_CBANK_PARAM_SIZE
	.align		4
.L_17:
        /*0068*/ 	.byte	0x03, 0x19
        /*006a*/ 	.short	0x0018


	//----- nvinfo : EIATTR_PARAM_CBANK
	.align		4
        /*006c*/ 	.byte	0x04, 0x0a
        /*006e*/ 	.short	(.L_19 - .L_18)
	.align		4
.L_18:
        /*0070*/ 	.word	index@(.nv.constant0._Z4testmP10SeedsArrayPy)
        /*0074*/ 	.short	0x0380
        /*0076*/ 	.short	0x0018


	//----- nvinfo : EIATTR_SW_WAR
	.align		4
.L_19:
        /*0078*/ 	.byte	0x04, 0x36
        /*007a*/ 	.short	(.L_21 - .L_20)
.L_20:
        /*007c*/ 	.word	0x00000008
.L_21:


//--------------------- .nv.callgraph             --------------------------
	.section	.nv.callgraph,"",@"SHT_CUDA_CALLGRAPH"
	.align	4
	.sectionentsize	8
	.align		4
        /*0000*/ 	.word	0x00000000
	.align		4
        /*0004*/ 	.word	0xffffffff
	.align		4
        /*0008*/ 	.word	0x00000000
	.align		4
        /*000c*/ 	.word	0xfffffffe
	.align		4
        /*0010*/ 	.word	0x00000000
	.align		4
        /*0014*/ 	.word	0xfffffffd
	.align		4
        /*0018*/ 	.word	0x00000000
	.align		4
        /*001c*/ 	.word	0xfffffffc


//--------------------- .text._Z4testmP10SeedsArrayPy --------------------------
	.section	.text._Z4testmP10SeedsArrayPy,"ax",@progbits
	.align	128
        .global         _Z4testmP10SeedsArrayPy
        .type           _Z4testmP10SeedsArrayPy,@function
        .size           _Z4testmP10SeedsArrayPy,(.L_x_2 - _Z4testmP10SeedsArrayPy)
        .other          _Z4testmP10SeedsArrayPy,@"STO_CUDA_ENTRY STV_DEFAULT"
_Z4testmP10SeedsArrayPy:
.text._Z4testmP10SeedsArrayPy:
[----:B------:R-:W-:Y:S01]  /*0000*/  LDC R1, c[0x0][0x37c] ;  /* 0x0000df00ff017b82 */ /* 0x000fe20000000800 */
[----:B------:R-:W0:Y:S07]  /*0010*/  S2R R3, SR_TID.X ;  /* 0x0000000000037919 */ /* 0x000e2e0000002100 */
[----:B------:R-:W0:Y:S01]  /*0020*/  S2UR UR4, SR_CTAID.X ;  /* 0x00000000000479c3 */ /* 0x000e220000002500 */
[----:B------:R-:W1:Y:S01]  /*0030*/  LDCU.64 UR6, c[0x0][0x380] ;  /* 0x00007000ff0677ac */ /* 0x000e620008000a00 */
[----:B------:R-:W-:-:S02]  /*0040*/  HFMA2 R9, -RZ, RZ, 0, 0 ;  /* 0x00000000ff097431 */ /* 0x000fc400000001ff */
[----:B------:R-:W-:Y:S01]  /*0050*/  IMAD.MOV.U32 R0, RZ, RZ, RZ ;  /* 0x000000ffff007224 */ /* 0x000fe200078e00ff */
[----:B------:R-:W-:Y:S02]  /*0060*/  CS2R R20, SRZ ;  /* 0x0000000000147805 */ /* 0x000fe4000001ff00 */
[----:B------:R-:W-:Y:S01]  /*0070*/  CS2R R22, SRZ ;  /* 0x0000000000167805 */ /* 0x000fe2000001ff00 */
[----:B------:R-:W0:Y:S02]  /*0080*/  LDC R10, c[0x0][0x360] ;  /* 0x0000d800ff0a7b82 */ /* 0x000e240000000800 */
[----:B0-----:R-:W-:Y:S01]  /*0090*/  IMAD R10, R10, UR4, R3 ;  /* 0x000000040a0a7c24 */ /* 0x001fe2000f8e0203 */
[----:B------:R-:W-:-:S04]  /*00a0*/  CS2R R2, SRZ ;  /* 0x0000000000027805 */ /* 0x000fc8000001ff00 */
[----:B-1----:R-:W-:-:S05]  /*00b0*/  IADD3 R10, P0, PT, R10, UR6, RZ ;  /* 0x000000060a0a7c10 */ /* 0x002fca000ff1e0ff */
[----:B------:R-:W-:Y:S02]  /*00c0*/  IMAD.X R11, RZ, RZ, UR7, P0 ;  /* 0x00000007ff0b7e24 */ /* 0x000fe400080e06ff */
[----:B------:R-:W-:Y:S02]  /*00d0*/  IMAD.MOV.U32 R4, RZ, RZ, R10 ;  /* 0x000000ffff047224 */ /* 0x000fe400078e000a */
[----:B------:R-:W-:-:S07]  /*00e0*/  IMAD.MOV.U32 R5, RZ, RZ, R11 ;  /* 0x000000ffff057224 */ /* 0x000fce00078e000b */
.L_x_0:
[----:B------:R-:W-:Y:S01]  /*00f0*/  MOV R17, 0x40 ;  /* 0x0000004000117802 */ /* 0x000fe20000000f00 */
[----:B------:R-:W-:Y:S01]  /*0100*/  IMAD.MOV.U32 R16, RZ, RZ, -0x6bd21946 ;  /* 0x942de6baff107424 */ /* 0x000fe200078e00ff */
[----:B------:R-:W-:Y:S01]  /*0110*/  MOV R12, 0xb ;  /* 0x0000000b000c7802 */ /* 0x000fe20000000f00 */
[----:B------:R-:W-:Y:S02]  /*0120*/  IMAD.MOV.U32 R13, RZ, RZ, 0x0 ;  /* 0x00000000ff0d7424 */ /* 0x000fe400078e00ff */
[----:B------:R-:W-:-:S04]  /*0130*/  IMAD.HI.U32 R16, R4, -0x4b9ff597, R16 ;  /* 0xb4600a6904107827 */ /* 0x000fc800078e0010 */
[C---:B------:R-:W-:Y:S02]  /*0140*/  IMAD R17, R5.reuse, -0x21131993, RZ ;  /* 0xdeece66d05117824 */ /* 0x040fe400078e02ff */
[----:B------:R-:W-:Y:S02]  /*0150*/  IMAD R19, R5, -0x4b9ff597, RZ ;  /* 0xb4600a6905137824 */ /* 0x000fe400078e02ff */
[----:B------:R-:W-:Y:S01]  /*0160*/  IMAD.HI.U32 R8, R4, -0x21131993, R12 ;  /* 0xdeece66d04087827 */ /* 0x000fe200078e000c */
[----:B------:R-:W-:-:S03]  /*0170*/  MOV R12, 0x7168255e ;  /* 0x7168255e000c7802 */ /* 0x000fc60000000f00 */
[C---:B------:R-:W-:Y:S02]  /*0180*/  IMAD R17, R4.reuse, 0x5, R17 ;  /* 0x0000000504117824 */ /* 0x040fe400078e0211 */
[----:B------:R-:W-:Y:S02]  /*0190*/  IMAD R19, R4, 0x7760bb20, R19 ;  /* 0x7760bb2004137824 */ /* 0x000fe400078e0213 */
[----:B------:R-:W-:Y:S02]  /*01a0*/  IMAD.MOV.U32 R14, RZ, RZ, -0x6d531d41 ;  /* 0x92ace2bfff0e7424 */ /* 0x000fe400078e00ff */
[----:B------:R-:W-:Y:S02]  /*01b0*/  IMAD.MOV.U32 R15, RZ, RZ, 0x1b185d56 ;  /* 0x1b185d56ff0f7424 */ /* 0x000fe400078e00ff */
[----:B------:R-:W-:Y:S02]  /*01c0*/  IMAD.MOV.U32 R13, RZ, RZ, 0x699d1761 ;  /* 0x699d1761ff0d7424 */ /* 0x000fe400078e00ff */
[----:B------:R-:W-:-:S02]  /*01d0*/  IMAD R25, R5, -0x3063fc3, RZ ;  /* 0xfcf9c03d05197824 */ /* 0x000fc400078e02ff */
[----:B------:R-:W-:Y:S02]  /*01e0*/  IMAD R27, R5, 0x3749a7f9, RZ ;  /* 0x3749a7f9051b7824 */ /* 0x000fe400078e02ff */
[----:B------:R-:W-:Y:S02]  /*01f0*/  IMAD.IADD R8, R8, 0x1, R17 ;  /* 0x0000000108087824 */ /* 0x000fe400078e0211 */
[----:B------:R-:W-:Y:S02]  /*0200*/  IMAD.IADD R16, R16, 0x1, R19 ;  /* 0x0000000110107824 */ /* 0x000fe400078e0213 */
[C---:B------:R-:W-:Y:S01]  /*0210*/  IMAD.HI.U32 R14, R4.reuse, -0x3063fc3, R14 ;  /* 0xfcf9c03d040e7827 */ /* 0x040fe200078e000e */
[----:B------:R-:W-:Y:S02]  /*0220*/  SHF.R.U32.HI R19, RZ, 0xa, R8 ;  /* 0x0000000aff137819 */ /* 0x000fe40000011608 */
[----:B------:R-:W-:Y:S01]  /*0230*/  SHF.R.U32.HI R16, RZ, 0xa, R16 ;  /* 0x0000000aff107819 */ /* 0x000fe20000011610 */
[----:B------:R-:W-:Y:S01]  /*0240*/  IMAD.HI.U32 R15, R4, 0x3749a7f9, R12 ;  /* 0x3749a7f9040f7827 */ /* 0x000fe200078e000c */
[----:B------:R-:W-:-:S02]  /*0250*/  MOV R13, 0x21280aa8 ;  /* 0x21280aa8000d7802 */ /* 0x000fc40000000f00 */
[----:B------:R-:W-:Y:S01]  /*0260*/  LOP3.LUT R19, R19, 0x3f, RZ, 0xc0, !PT ;  /* 0x0000003f13137812 */ /* 0x000fe200078ec0ff */
[----:B------:R-:W-:Y:S01]  /*0270*/  IMAD R25, R4, 0x7b806e00, R25 ;  /* 0x7b806e0004197824 */ /* 0x000fe200078e0219 */
[----:B------:R-:W-:Y:S01]  /*0280*/  LOP3.LUT R16, R16, 0x3f, RZ, 0xc0, !PT ;  /* 0x0000003f10107812 */ /* 0x000fe200078ec0ff */
[----:B------:R-:W-:Y:S02]  /*0290*/  IMAD R26, R4, 0x2dae45d7, R27 ;  /* 0x2dae45d7041a7824 */ /* 0x000fe400078e021b */
[----:B------:R-:W-:Y:S01]  /*02a0*/  IMAD.MOV.U32 R12, RZ, RZ, 0x544e593d ;  /* 0x544e593dff0c7424 */ /* 0x000fe200078e00ff */
[----:B------:R-:W-:Y:S01]  /*02b0*/  IADD3 R18, PT, PT, R14, R25, RZ ;  /* 0x000000190e127210 */ /* 0x000fe20007ffe0ff */
[----:B------:R-:W-:Y:S01]  /*02c0*/  IMAD.IADD R8, R15, 0x1, R26 ;  /* 0x000000010f087824 */ /* 0x000fe200078e021a */
[----:B------:R-:W-:Y:S01]  /*02d0*/  MOV R15, 0x89712d38 ;  /* 0x89712d38000f7802 */ /* 0x000fe20000000f00 */
[----:B------:R-:W-:Y:S01]  /*02e0*/  IMAD R17, R5, 0x772c5f11, RZ ;  /* 0x772c5f1105117824 */ /* 0x000fe200078e02ff */
[----:B------:R-:W-:Y:S01]  /*02f0*/  IADD3 R19, P2, P3, R23, R19, -R16 ;  /* 0x0000001317137210 */ /* 0x000fe20007b5e810 */
[----:B------:R-:W-:-:S02]  /*0300*/  IMAD.MOV.U32 R14, RZ, RZ, 0x73c4cd04 ;  /* 0x73c4cd04ff0e7424 */ /* 0x000fc400078e00ff */
[----:B------:R-:W-:Y:S01]  /*0310*/  IMAD.HI.U32 R24, R4, -0x42f53b4b, R12 ;  /* 0xbd0ac4b504187827 */ /* 0x000fe200078e000c */
[----:B------:R-:W-:-:S03]  /*0320*/  IADD3.X R22, PT, PT, R22, -0x1, RZ, P2, P3 ;  /* 0xffffffff16167810 */ /* 0x000fc600017e64ff */
[C---:B------:R-:W-:Y:S02]  /*0330*/  IMAD R25, R4.reuse, 0x530f32eb, R17 ;  /* 0x530f32eb04197824 */ /* 0x040fe400078e0211 */
[----:B------:R-:W-:Y:S02]  /*0340*/  IMAD.MOV.U32 R12, RZ, RZ, -0x2e6da2ef ;  /* 0xd1925d11ff0c7424 */ /* 0x000fe400078e00ff */
[----:B------:R-:W-:Y:S02]  /*0350*/  IMAD.MOV.U32 R13, RZ, RZ, 0x601a17a0 ;  /* 0x601a17a0ff0d7424 */ /* 0x000fe400078e00ff */
[----:B------:R-:W-:Y:S02]  /*0360*/  IMAD R23, R5, -0x42f53b4b, RZ ;  /* 0xbd0ac4b505177824 */ /* 0x000fe400078e02ff */
[----:B------:R-:W-:-:S04]  /*0370*/  IMAD.WIDE.U32 R16, R4, 0x772c5f11, R14 ;  /* 0x772c5f1104107825 */ /* 0x000fc800078e000e */
[----:B------:R-:W-:Y:S01]  /*0380*/  IMAD.HI.U32 R12, R4, 0x7ed23b05, R12 ;  /* 0x7ed23b05040c7827 */ /* 0x000fe200078e000c */
[----:B------:R-:W-:-:S03]  /*0390*/  IADD3 R13, PT, PT, R17, R25, RZ ;  /* 0x00000019110d7210 */ /* 0x000fc60007ffe0ff */
[----:B------:R-:W-:Y:S02]  /*03a0*/  IMAD R27, R5, 0x7ed23b05, RZ ;  /* 0x7ed23b05051b7824 */ /* 0x000fe400078e02ff */
[C---:B------:R-:W-:Y:S02]  /*03b0*/  IMAD R23, R4.reuse, 0x20c0d498, R23 ;  /* 0x20c0d49804177824 */ /* 0x040fe400078e0217 */
[----:B------:R-:W-:Y:S02]  /*03c0*/  IMAD R17, R4, 0x1ebc37bc, R27 ;  /* 0x1ebc37bc04117824 */ /* 0x000fe400078e021b */
[----:B------:R-:W-:Y:S01]  /*03d0*/  IMAD.IADD R24, R24, 0x1, R23 ;  /* 0x0000000118187824 */ /* 0x000fe200078e0217 */
[----:B------:R-:W-:Y:S01]  /*03e0*/  LOP3.LUT R23, R13, 0xffff, RZ, 0xc0, !PT ;  /* 0x0000ffff0d177812 */ /* 0x000fe200078ec0ff */
[----:B------:R-:W-:Y:S02]  /*03f0*/  IMAD.IADD R17, R12, 0x1, R17 ;  /* 0x000000010c117824 */ /* 0x000fe400078e0211 */
[----:B------:R-:W-:Y:S01]  /*0400*/  IMAD R27, R5, -0x184739ab, RZ ;  /* 0xe7b8c655051b7824 */ /* 0x000fe200078e02ff */
[----:B------:R-:W-:Y:S01]  /*0410*/  SHF.R.U32.HI R12, RZ, 0xa, R24 ;  /* 0x0000000aff0c7819 */ /* 0x000fe20000011618 */
[----:B------:R-:W-:Y:S01]  /*0420*/  IMAD R25, R23, 0x772c5f11, RZ ;  /* 0x772c5f1117197824 */ /* 0x000fe200078e02ff */
[----:B------:R-:W-:Y:S01]  /*0430*/  SHF.R.U32.HI R24, RZ, 0xa, R13 ;  /* 0x0000000aff187819 */ /* 0x000fe2000001160d */
[----:B------:R-:W-:Y:S01]  /*0440*/  IMAD R29, R5, 0x6668aadd, RZ ;  /* 0x6668aadd051d7824 */ /* 0x000fe200078e02ff */
[----:B------:R-:W-:Y:S01]  /*0450*/  LOP3.LUT R23, R12, 0x3f, RZ, 0xc0, !PT ;  /* 0x0000003f0c177812 */ /* 0x000fe200078ec0ff */
[----:B------:R-:W-:Y:S01]  /*0460*/  IMAD R25, R16, 0x530f32eb, R25 ;  /* 0x530f32eb10197824 */ /* 0x000fe200078e0219 */
[----:B------:R-:W-:Y:S01]  /*0470*/  LOP3.LUT R24, R24, 0x3f, RZ, 0xc0, !PT ;  /* 0x0000003f18187812 */ /* 0x000fe200078ec0ff */
[----:B------:R-:W-:Y:S01]  /*0480*/  IMAD.WIDE.U32 R12, R16, 0x772c5f11, R14 ;  /* 0x772c5f11100c7825 */ /* 0x000fe200078e000e */
[----:B------:R-:W-:-:S02]  /*0490*/  SHF.R.U32.HI R16, RZ, 0xa, R18 ;  /* 0x0000000aff107819 */ /* 0x000fc40000011612 */
[----:B------:R-:W-:Y:S01]  /*04a0*/  SHF.R.U32.HI R18, RZ, 0xa, R8 ;  /* 0x0000000aff127819 */ /* 0x000fe20000011608 */
[----:B------:R-:W-:Y:S01]  /*04b0*/  IMAD R29, R4, 0x3c4b6be6, R29 ;  /* 0x3c4b6be6041d7824 */ /* 0x000fe200078e021d */
[----:B------:R-:W-:Y:S02]  /*04c0*/  IADD3 R8, PT, PT, R13, R25, RZ ;  /* 0x000000190d087210 */ /* 0x000fe40007ffe0ff */
[----:B------:R-:W-:Y:S02]  /*04d0*/  IADD3 R23, P0, P1, R9, R23, -R24 ;  /* 0x0000001709177210 */ /* 0x000fe4000791e818 */
[----:B------:R-:W-:Y:S02]  /*04e0*/  LOP3.LUT R9, R16, 0x3f, RZ, 0xc0, !PT ;  /* 0x0000003f10097812 */ /* 0x000fe400078ec0ff */
[----:B------:R-:W-:Y:S01]  /*04f0*/  SHF.R.U32.HI R13, RZ, 0xa, R17 ;  /* 0x0000000aff0d7819 */ /* 0x000fe20000011611 */
[----:B------:R-:W-:Y:S01]  /*0500*/  IMAD R17, R22, R19, RZ ;  /* 0x0000001316117224 */ /* 0x000fe200078e02ff */
[----:B------:R-:W-:-:S02]  /*0510*/  SHF.R.U32.HI R16, RZ, 0xa, R8 ;  /* 0x0000000aff107819 */ /* 0x000fc40000011608 */
[----:B------:R-:W-:Y:S01]  /*0520*/  LOP3.LUT R18, R18, 0x3f, RZ, 0xc0, !PT ;  /* 0x0000003f12127812 */ /* 0x000fe200078ec0ff */
[----:B------:R-:W-:Y:S01]  /*0530*/  IMAD R25, R19, R22, R17 ;  /* 0x0000001613197224 */ /* 0x000fe200078e0211 */
[----:B------:R-:W-:Y:S01]  /*0540*/  LOP3.LUT R13, R13, 0x3f, RZ, 0xc0, !PT ;  /* 0x0000003f0d0d7812 */ /* 0x000fe200078ec0ff */
[----:B------:R-:W-:Y:S01]  /*0550*/  IMAD.MOV.U32 R17, RZ, RZ, 0x48f086d9 ;  /* 0x48f086d9ff117424 */ /* 0x000fe200078e00ff */
[----:B------:R-:W-:Y:S02]  /*0560*/  LOP3.LUT R16, R16, 0x3f, RZ, 0xc0, !PT ;  /* 0x0000003f10107812 */ /* 0x000fe400078ec0ff */
[C---:B------:R-:W-:Y:S01]  /*0570*/  IADD3 R9, P2, P3, R19.reuse, R9, -R18 ;  /* 0x0000000913097210 */ /* 0x040fe20007b5e812 */
[----:B------:R-:W-:Y:S01]  /*0580*/  IMAD.WIDE.U32 R18, R19, R19, RZ ;  /* 0x0000001313127225 */ /* 0x000fe200078e00ff */
[----:B------:R-:W-:Y:S02]  /*0590*/  IADD3 R13, P4, P5, R23, R13, -R16 ;  /* 0x0000000d170d7210 */ /* 0x000fe40007d9e810 */
[----:B------:R-:W-:Y:S01]  /*05a0*/  IADD3.X R20, PT, PT, R20, -0x1, RZ, P0, P1 ;  /* 0xffffffff14147810 */ /* 0x000fe200007e24ff */
[----:B------:R-:W-:Y:S01]  /*05b0*/  IMAD.MOV.U32 R16, RZ, RZ, 0x1b38bcb3 ;  /* 0x1b38bcb3ff107424 */ /* 0x000fe200078e00ff */
[----:B------:R-:W-:-:S02]  /*05c0*/  IADD3 R19, PT, PT, R19, R25, RZ ;  /* 0x0000001913137210 */ /* 0x000fc40007ffe0ff */
[----:B------:R-:W-:Y:S01]  /*05d0*/  IADD3.X R22, PT, PT, R22, -0x1, RZ, P2, P3 ;  /* 0xffffffff16167810 */ /* 0x000fe200017e64ff */
[----:B------:R-:W-:Y:S01]  /*05e0*/  IMAD.HI.U32 R24, R4, -0x1f9798f3, R16 ;  /* 0xe068670d04187827 */ /* 0x000fe200078e0010 */
[----:B------:R-:W-:-:S03]  /*05f0*/  LOP3.LUT R8, R8, 0xffff, RZ, 0xc0, !PT ;  /* 0x0000ffff08087812 */ /* 0x000fc600078ec0ff */
[-C--:B------:R-:W-:Y:S02]  /*0600*/  IMAD R25, R20, R23.reuse, RZ ;  /* 0x0000001714197224 */ /* 0x080fe400078e02ff */
[----:B------:R-:W-:Y:S02]  /*0610*/  IMAD R17, R5, -0x1f9798f3, RZ ;  /* 0xe068670d05117824 */ /* 0x000fe400078e02ff */
[----:B------:R-:W-:-:S04]  /*0620*/  IMAD.WIDE.U32 R18, R23, R23, R18 ;  /* 0x0000001717127225 */ /* 0x000fc800078e0012 */
[----:B------:R-:W-:Y:S01]  /*0630*/  IMAD R25, R23, R20, R25 ;  /* 0x0000001417197224 */ /* 0x000fe200078e0219 */
[-C--:B------:R-:W-:Y:S01]  /*0640*/  ISETP.GT.U32.AND P1, PT, R18, R21.reuse, PT ;  /* 0x000000151200720c */ /* 0x080fe20003f24070 */
[----:B------:R-:W-:Y:S01]  /*0650*/  IMAD R23, R4, 0x457fa139, R17 ;  /* 0x457fa13904177824 */ /* 0x000fe200078e0211 */
[----:B------:R-:W-:Y:S01]  /*0660*/  ISETP.GT.U32.AND P0, PT, R18, R21, PT ;  /* 0x000000151200720c */ /* 0x000fe20003f04070 */
[----:B------:R-:W-:Y:S01]  /*0670*/  IMAD.MOV.U32 R16, RZ, RZ, -0x404ad5be ;  /* 0xbfb52a42ff107424 */ /* 0x000fe200078e00ff */
[----:B------:R-:W-:Y:S01]  /*0680*/  IADD3.X R20, PT, PT, R20, -0x1, RZ, P4, P5 ;  /* 0xffffffff14147810 */ /* 0x000fe200027ea4ff */
[----:B------:R-:W-:Y:S01]  /*0690*/  IMAD.MOV.U32 R17, RZ, RZ, 0x456c7455 ;  /* 0x456c7455ff117424 */ /* 0x000fe200078e00ff */
[----:B------:R-:W-:Y:S01]  /*06a0*/  IADD3 R23, PT, PT, R24, R23, RZ ;  /* 0x0000001718177210 */ /* 0x000fe20007ffe0ff */
[----:B------:R-:W-:Y:S02]  /*06b0*/  IMAD.IADD R24, R19, 0x1, R25 ;  /* 0x0000000113187824 */ /* 0x000fe400078e0219 */
[----:B------:R-:W-:Y:S01]  /*06c0*/  IMAD.HI.U32 R16, R4, -0x60fa7177, R16 ;  /* 0x9f058e8904107827 */ /* 0x000fe200078e0010 */
[----:B------:R-:W-:-:S02]  /*06d0*/  SHF.R.U32.HI R23, RZ, 0xa, R23 ;  /* 0x0000000aff177819 */ /* 0x000fc40000011617 */
[----:B------:R-:W-:Y:S01]  /*06e0*/  ISETP.GT.U32.AND.EX P1, PT, R24, R3, PT, P1 ;  /* 0x000000031800720c */ /* 0x000fe20003f24110 */
[----:B------:R-:W-:Y:S01]  /*06f0*/  IMAD R17, R5, -0x60fa7177, RZ ;  /* 0x9f058e8905117824 */ /* 0x000fe200078e02ff */
[----:B------:R-:W-:Y:S01]  /*0700*/  LOP3.LUT R23, R23, 0x3f, RZ, 0xc0, !PT ;  /* 0x0000003f17177812 */ /* 0x000fe200078ec0ff */
[----:B------:R-:W-:Y:S01]  /*0710*/  IMAD R19, R22, R9, RZ ;  /* 0x0000000916137224 */ /* 0x000fe200078e02ff */
[----:B------:R-:W-:Y:S01]  /*0720*/  SEL R21, R18, R21, P1 ;  /* 0x0000001512157207 */ /* 0x000fe20000800000 */
[----:B------:R-:W-:Y:S01]  /*0730*/  IMAD R17, R4, 0x7631121f, R17 ;  /* 0x7631121f04117824 */ /* 0x000fe200078e0211 */
[CC--:B------:R-:W-:Y:S01]  /*0740*/  ISETP.GT.U32.AND.EX P0, PT, R24.reuse, R3.reuse, PT, P0 ;  /* 0x000000031800720c */ /* 0x0c0fe20003f04100 */
[----:B------:R-:W-:Y:S01]  /*0750*/  IMAD R19, R9, R22, R19 ;  /* 0x0000001609137224 */ /* 0x000fe200078e0213 */
[----:B------:R-:W-:Y:S01]  /*0760*/  SEL R3, R24, R3, P1 ;  /* 0x0000000318037207 */ /* 0x000fe20000800000 */
[----:B------:R-:W-:Y:S02]  /*0770*/  IMAD.IADD R16, R16, 0x1, R17 ;  /* 0x0000000110107824 */ /* 0x000fe400078e0211 */
[----:B------:R-:W-:-:S03]  /*0780*/  IMAD.MOV.U32 R17, RZ, RZ, 0x59883bb1 ;  /* 0x59883bb1ff117424 */ /* 0x000fc600078e00ff */
[----:B------:R-:W-:Y:S02]  /*0790*/  SHF.R.U32.HI R18, RZ, 0xa, R16 ;  /* 0x0000000aff127819 */ /* 0x000fe40000011610 */
[----:B------:R-:W-:Y:S02]  /*07a0*/  MOV R16, 0x94f24a25 ;  /* 0x94f24a2500107802 */ /* 0x000fe40000000f00 */
[----:B------:R-:W-:-:S03]  /*07b0*/  LOP3.LUT R18, R18, 0x3f, RZ, 0xc0, !PT ;  /* 0x0000003f12127812 */ /* 0x000fc600078ec0ff */
[----:B------:R-:W-:Y:S01]  /*07c0*/  IMAD.HI.U32 R25, R4, -0x184739ab, R16 ;  /* 0xe7b8c65504197827 */ /* 0x000fe200078e0010 */
[----:B------:R-:W-:-:S03]  /*07d0*/  IADD3 R23, P2, P3, R9, R23, -R18 ;  /* 0x0000001709177210 */ /* 0x000fc60007b5e812 */
[----:B------:R-:W-:Y:S01]  /*07e0*/  IMAD.WIDE.U32 R16, R9, R9, RZ ;  /* 0x0000000909107225 */ /* 0x000fe200078e00ff */
[----:B------:R-:W-:-:S03]  /*07f0*/  IADD3.X R22, PT, PT, R22, -0x1, RZ, P2, P3 ;  /* 0xffffffff16167810 */ /* 0x000fc600017e64ff */
[----:B------:R-:W-:Y:S02]  /*0800*/  IMAD R18, R4, -0x5aa9ac44, R27 ;  /* 0xa55653bc04127824 */ /* 0x000fe400078e021b */
[----:B------:R-:W-:Y:S01]  /*0810*/  IMAD.IADD R9, R17, 0x1, R19 ;  /* 0x0000000111097824 */ /* 0x000fe200078e0213 */
[----:B------:R-:W-:Y:S01]  /*0820*/  MOV R17, 0xe5d9ee85 ;  /* 0xe5d9ee8500117802 */ /* 0x000fe20000000f00 */
[----:B------:R-:W-:Y:S01]  /*0830*/  IMAD R19, R8, 0x772c5f11, RZ ;  /* 0x772c5f1108137824 */ /* 0x000fe200078e02ff */
[----:B------:R-:W-:Y:S01]  /*0840*/  IADD3 R25, PT, PT, R25, R18, RZ ;  /* 0x0000001219197210 */ /* 0x000fe20007ffe0ff */
[----:B------:R-:W-:Y:S02]  /*0850*/  IMAD.MOV.U32 R8, RZ, RZ, R16 ;  /* 0x000000ffff087224 */ /* 0x000fe400078e0010 */
[C---:B------:R-:W-:Y:S02]  /*0860*/  IMAD R27, R12.reuse, 0x530f32eb, R19 ;  /* 0x530f32eb0c1b7824 */ /* 0x040fe400078e0213 */
[----:B------:R-:W-:-:S04]  /*0870*/  IMAD.WIDE.U32 R18, R12, 0x772c5f11, R14 ;  /* 0x772c5f110c127825 */ /* 0x000fc800078e000e */
[----:B------:R-:W-:Y:S02]  /*0880*/  IMAD.MOV.U32 R16, RZ, RZ, -0xbac3e19 ;  /* 0xf453c1e7ff107424 */ /* 0x000fe400078e00ff */
[----:B------:R-:W-:Y:S02]  /*0890*/  IMAD.IADD R19, R19, 0x1, R27 ;  /* 0x0000000113137824 */ /* 0x000fe400078e021b */
[----:B------:R-:W-:Y:S01]  /*08a0*/  IMAD.HI.U32 R16, R4, 0x6668aadd, R16 ;  /* 0x6668aadd04107827 */ /* 0x000fe200078e0010 */
[----:B------:R-:W-:Y:S02]  /*08b0*/  SHF.R.U32.HI R17, RZ, 0xa, R25 ;  /* 0x0000000aff117819 */ /* 0x000fe40000011619 */
[----:B------:R-:W-:Y:S01]  /*08c0*/  SHF.R.U32.HI R12, RZ, 0xa, R19 ;  /* 0x0000000aff0c7819 */ /* 0x000fe20000011613 */
[-C--:B------:R-:W-:Y:S01]  /*08d0*/  IMAD R25, R20, R13.reuse, RZ ;  /* 0x0000000d14197224 */ /* 0x080fe200078e02ff */
[----:B------:R-:W-:Y:S01]  /*08e0*/  LOP3.LUT R17, R17, 0x3f, RZ, 0xc0, !PT ;  /* 0x0000003f11117812 */ /* 0x000fe200078ec0ff */
[----:B------:R-:W-:Y:S01]  /*08f0*/  IMAD.WIDE.U32 R8, R13, R13, R8 ;  /* 0x0000000d0d087225 */ /* 0x000fe200078e0008 */
[----:B------:R-:W-:-:S02]  /*0900*/  LOP3.LUT R12, R12, 0x3f, RZ, 0xc0, !PT ;  /* 0x0000003f0c0c7812 */ /* 0x000fc400078ec0ff */
[----:B------:R-:W-:Y:S01]  /*0910*/  LOP3.LUT R19, R19, 0xffff, RZ, 0xc0, !PT ;  /* 0x0000ffff13137812 */ /* 0x000fe200078ec0ff */
[C---:B------:R-:W-:Y:S01]  /*0920*/  IMAD R25, R13.reuse, R20, R25 ;  /* 0x000000140d197224 */ /* 0x040fe200078e0219 */
[----:B------:R-:W-:Y:S01]  /*0930*/  IADD3 R17, P4, P5, R13, R17, -R12 ;  /* 0x000000110d117210 */ /* 0x000fe20007d9e80c */
[----:B------:R-:W-:Y:S01]  /*0940*/  IMAD.MOV.U32 R13, RZ, RZ, 0x7d17916c ;  /* 0x7d17916cff0d7424 */ /* 0x000fe200078e00ff */
[----:B------:R-:W-:Y:S01]  /*0950*/  MOV R12, 0x5ad31966 ;  /* 0x5ad31966000c7802 */ /* 0x000fe20000000f00 */
[----:B------:R-:W-:Y:S01]  /*0960*/  IMAD.IADD R16, R16, 0x1, R29 ;  /* 0x0000000110107824 */ /* 0x000fe200078e021d */
[----:B------:R-:W-:Y:S01]  /*0970*/  IADD3 R24, PT, PT, R9, R25, RZ ;  /* 0x0000001909187210 */ /* 0x000fe20007ffe0ff */
[----:B------:R-:W-:Y:S01]  /*0980*/  IMAD R19, R19, 0x772c5f11, RZ ;  /* 0x772c5f1113137824 */ /* 0x000fe200078e02ff */
[-C--:B------:R-:W-:Y:S01]  /*0990*/  ISETP.GT.U32.AND P1, PT, R8, R21.reuse, PT ;  /* 0x000000150800720c */ /* 0x080fe20003f24070 */
[----:B------:R-:W-:Y:S01]  /*09a0*/  IMAD.HI.U32 R12, R4, -0x3230b1e7, R12 ;  /* 0xcdcf4e19040c7827 */ /* 0x000fe200078e000c */
[----:B------:R-:W-:-:S02]  /*09b0*/  ISETP.GT.U32.AND P2, PT, R8, R21, PT ;  /* 0x000000150800720c */ /* 0x000fc40003f44070 */
[----:B------:R-:W-:Y:S01]  /*09c0*/  ISETP.GT.U32.AND.EX P1, PT, R24, R3, PT, P1 ;  /* 0x000000031800720c */ /* 0x000fe20003f24110 */
[C---:B------:R-:W-:Y:S01]  /*09d0*/  IMAD R13, R5.reuse, -0x3230b1e7, RZ ;  /* 0xcdcf4e19050d7824 */ /* 0x040fe200078e02ff */
[----:B------:R-:W-:Y:S01]  /*09e0*/  SHF.R.U32.HI R16, RZ, 0xa, R16 ;  /* 0x0000000aff107819 */ /* 0x000fe20000011610 */
[----:B------:R-:W-:Y:S01]  /*09f0*/  IMAD R27, R5, -0x7185495b, RZ ;  /* 0x8e7ab6a5051b7824 */ /* 0x000fe200078e02ff */
[----:B------:R-:W-:Y:S01]  /*0a00*/  SEL R21, R8, R21, P1 ;  /* 0x0000001508157207 */ /* 0x000fe20000800000 */
[----:B------:R-:W-:Y:S01]  /*0a10*/  IMAD R13, R4, -0x4bb18beb, R13 ;  /* 0xb44e7415040d7824 */ /* 0x000fe200078e020d */
[----:B------:R-:W-:Y:S01]  /*0a20*/  IADD3.X R20, PT, PT, R20, -0x1, RZ, P4, P5 ;  /* 0xffffffff14147810 */ /* 0x000fe200027ea4ff */
[----:B------:R-:W-:Y:S01]  /*0a30*/  IMAD.MOV.U32 R8, RZ, RZ, 0x32bb7479 ;  /* 0x32bb7479ff087424 */ /* 0x000fe200078e00ff */
[-C--:B------:R-:W-:Y:S01]  /*0a40*/  ISETP.GT.U32.AND.EX P2, PT, R24, R3.reuse, PT, P2 ;  /* 0x000000031800720c */ /* 0x080fe20003f44120 */
[----:B------:R-:W-:Y:S01]  /*0a50*/  IMAD.IADD R12, R12, 0x1, R13 ;  /* 0x000000010c0c7824 */ /* 0x000fe200078e020d */
[----:B------:R-:W-:Y:S01]  /*0a60*/  SEL R24, R24, R3, P1 ;  /* 0x0000000318187207 */ /* 0x000fe20000800000 */
[----:B------:R-:W-:-:S02]  /*0a70*/  IMAD.MOV.U32 R9, RZ, RZ, 0x3c768e5c ;  /* 0x3c768e5cff097424 */ /* 0x000fc400078e00ff */
[----:B------:R-:W-:Y:S01]  /*0a80*/  IMAD.WIDE.U32 R14, R18, 0x772c5f11, R14 ;  /* 0x772c5f11120e7825 */ /* 0x000fe200078e000e */
[----:B------:R-:W-:-:S03]  /*0a90*/  SHF.R.U32.HI R5, RZ, 0xa, R12 ;  /* 0x0000000aff057819 */ /* 0x000fc6000001160c */
[----:B------:R-:W-:Y:S02]  /*0aa0*/  IMAD R19, R18, 0x530f32eb, R19 ;  /* 0x530f32eb12137824 */ /* 0x000fe400078e0213 */
[----:B------:R-:W-:Y:S01]  /*0ab0*/  IMAD.HI.U32 R9, R4, -0x7185495b, R8 ;  /* 0x8e7ab6a504097827 */ /* 0x000fe200078e0008 */
[----:B------:R-:W-:Y:S02]  /*0ac0*/  LOP3.LUT R8, R16, 0x3f, RZ, 0xc0, !PT ;  /* 0x0000003f10087812 */ /* 0x000fe400078ec0ff */
[----:B------:R-:W-:Y:S01]  /*0ad0*/  IADD3 R19, PT, PT, R15, R19, RZ ;  /* 0x000000130f137210 */ /* 0x000fe20007ffe0ff */
[----:B------:R-:W-:Y:S01]  /*0ae0*/  IMAD R18, R4, 0x33530b83, R27 ;  /* 0x33530b8304127824 */ /* 0x000fe200078e021b */
[----:B------:R-:W-:Y:S01]  /*0af0*/  LOP3.LUT R4, R5, 0x3f, RZ, 0xc0, !PT ;  /* 0x0000003f05047812 */ /* 0x000fe200078ec0ff */
[----:B------:R-:W-:Y:S02]  /*0b00*/  IMAD R13, R22, R23, RZ ;  /* 0x00000017160d7224 */ /* 0x000fe400078e02ff */
[----:B------:R-:W-:-:S02]  /*0b10*/  IMAD.IADD R9, R9, 0x1, R18 ;  /* 0x0000000109097824 */ /* 0x000fc400078e0212 */
[C---:B------:R-:W-:Y:S02]  /*0b20*/  IMAD R25, R23.reuse, R22, R13 ;  /* 0x0000001617197224 */ /* 0x040fe400078e020d */
[C---:B------:R-:W-:Y:S01]  /*0b30*/  IMAD.WIDE.U32 R12, R23.reuse, R23, RZ ;  /* 0x00000017170c7225 */ /* 0x040fe200078e00ff */
[----:B------:R-:W-:Y:S02]  /*0b40*/  IADD3 R23, P3, P6, R23, R8, -R4 ;  /* 0x0000000817177210 */ /* 0x000fe40007e7e804 */
[----:B------:R-:W-:Y:S01]  /*0b50*/  SHF.R.U32.HI R9, RZ, 0xa, R9 ;  /* 0x0000000aff097819 */ /* 0x000fe20000011609 */
[----:B------:R-:W-:Y:S01]  /*0b60*/  IMAD R15, R20, R17, RZ ;  /* 0x00000011140f7224 */ /* 0x000fe200078e02ff */
[----:B------:R-:W-:Y:S01]  /*0b70*/  SHF.R.U32.HI R8, RZ, 0xa, R19 ;  /* 0x0000000aff087819 */ /* 0x000fe20000011613 */
[-C--:B------:R-:W-:Y:S01]  /*0b80*/  IMAD.WIDE.U32 R4, R23, R23.reuse, RZ ;  /* 0x0000001717047225 */ /* 0x080fe200078e00ff */
[----:B------:R-:W-:Y:S02]  /*0b90*/  IADD3.X R22, PT, PT, R22, -0x1, RZ, P3, P6 ;  /* 0xffffffff16167810 */ /* 0x000fe40001fec4ff */
[----:B------:R-:W-:Y:S01]  /*0ba0*/  LOP3.LUT R9, R9, 0x3f, RZ, 0xc0, !PT ;  /* 0x0000003f09097812 */ /* 0x000fe200078ec0ff */
[----:B------:R-:W-:Y:S01]  /*0bb0*/  IMAD R15, R17, R20, R15 ;  /* 0x00000014110f7224 */ /* 0x000fe200078e020f */
[----:B------:R-:W-:Y:S01]  /*0bc0*/  LOP3.LUT R8, R8, 0x3f, RZ, 0xc0, !PT ;  /* 0x0000003f08087812 */ /* 0x000fe200078ec0ff */
[----:B------:R-:W-:Y:S01]  /*0bd0*/  IMAD R16, R22, R23, RZ ;  /* 0x0000001716107224 */ /* 0x000fe200078e02ff */
[----:B------:R-:W-:-:S02]  /*0be0*/  IADD3 R13, PT, PT, R13, R25, RZ ;  /* 0x000000190d0d7210 */ /* 0x000fc40007ffe0ff */
[----:B------:R-:W-:Y:S01]  /*0bf0*/  IADD3 R9, P3, P4, R17, R9, -R8 ;  /* 0x0000000911097210 */ /* 0x000fe20007c7e808 */
[----:B------:R-:W-:Y:S02]  /*0c00*/  IMAD R25, R23, R22, R16 ;  /* 0x0000001617197224 */ /* 0x000fe400078e0210 */
[----:B------:R-:W-:Y:S01]  /*0c10*/  IMAD.WIDE.U32 R12, R17, R17, R12 ;  /* 0x00000011110c7225 */ /* 0x000fe200078e000c */
[----:B------:R-:W-:Y:S02]  /*0c20*/  IADD3.X R20, PT, PT, R20, -0x1, RZ, P3, P4 ;  /* 0xffffffff14147810 */ /* 0x000fe40001fe84ff */
[----:B------:R-:W-:Y:S01]  /*0c30*/  IADD3 R3, P4, PT, R2, 0x1, RZ ;  /* 0x0000000102037810 */ /* 0x000fe20007f9e0ff */
[----:B------:R-:W-:Y:S01]  /*0c40*/  IMAD.IADD R5, R5, 0x1, R25 ;  /* 0x0000000105057824 */ /* 0x000fe200078e0219 */
[----:B------:R-:W-:Y:S01]  /*0c50*/  IADD3 R13, PT, PT, R13, R15, RZ ;  /* 0x0000000f0d0d7210 */ /* 0x000fe20007ffe0ff */
[----:B------:R-:W-:Y:S01]  /*0c60*/  IMAD R8, R20, R9, RZ ;  /* 0x0000000914087224 */ /* 0x000fe200078e02ff */
[----:B------:R-:W-:Y:S01]  /*0c70*/  ISETP.GT.U32.AND P3, PT, R12, R21, PT ;  /* 0x000000150c00720c */ /* 0x000fe20003f64070 */
[----:B------:R-:W-:Y:S01]  /*0c80*/  IMAD.WIDE.U32 R16, R9, R9, R4 ;  /* 0x0000000909107225 */ /* 0x000fe200078e0004 */
[----:B------:R-:W-:-:S02]  /*0c90*/  @!P2 SEL R3, R2, R6, P0 ;  /* 0x000000060203a207 */ /* 0x000fc40000000000 */
[----:B------:R-:W-:Y:S01]  /*0ca0*/  ISETP.GT.U32.AND.EX P3, PT, R13, R24, PT, P3 ;  /* 0x000000180d00720c */ /* 0x000fe20003f64130 */
[----:B------:R-:W-:Y:S01]  /*0cb0*/  IMAD.X R15, RZ, RZ, R0, P4 ;  /* 0x000000ffff0f7224 */ /* 0x000fe200020e0600 */
[----:B------:R-:W-:Y:S01]  /*0cc0*/  @!P2 SEL R15, R0, R7, P0 ;  /* 0x00000007000fa207 */ /* 0x000fe20000000000 */
[----:B------:R-:W-:Y:S01]  /*0cd0*/  IMAD R5, R9, R20, R8 ;  /* 0x0000001409057224 */ /* 0x000fe200078e0208 */
[C---:B------:R-:W-:Y:S02]  /*0ce0*/  IADD3 R8, P2, PT, R2.reuse, 0x2, RZ ;  /* 0x0000000202087810 */ /* 0x040fe40007f5e0ff */
[C---:B------:R-:W-:Y:S02]  /*0cf0*/  IADD3 R6, P4, PT, R2.reuse, 0x3, RZ ;  /* 0x0000000302067810 */ /* 0x040fe40007f9e0ff */
[----:B------:R-:W-:Y:S02]  /*0d00*/  IADD3 R2, P5, PT, R2, 0x4, RZ ;  /* 0x0000000402027810 */ /* 0x000fe40007fbe0ff */
[----:B------:R-:W-:-:S02]  /*0d10*/  ISETP.GT.U32.AND P1, PT, R12, R21, PT ;  /* 0x000000150c00720c */ /* 0x000fc40003f24070 */
[----:B------:R-:W-:Y:S01]  /*0d20*/  SEL R21, R12, R21, P3 ;  /* 0x000000150c157207 */ /* 0x000fe20001800000 */
[--C-:B------:R-:W-:Y:S01]  /*0d30*/  IMAD.X R12, RZ, RZ, R0.reuse, P2 ;  /* 0x000000ffff0c7224 */ /* 0x100fe200010e0600 */
[----:B------:R-:W-:Y:S01]  /*0d40*/  IADD3.X R7, PT, PT, RZ, R0, RZ, P4, !PT ;  /* 0x00000000ff077210 */ /* 0x000fe200027fe4ff */
[----:B------:R-:W-:Y:S01]  /*0d50*/  IMAD.X R0, RZ, RZ, R0, P5 ;  /* 0x000000ffff007224 */ /* 0x000fe200028e0600 */
[----:B------:R-:W-:Y:S02]  /*0d60*/  SEL R18, R13, R24, P3 ;  /* 0x000000180d127207 */ /* 0x000fe40001800000 */
[----:B------:R-:W-:Y:S02]  /*0d70*/  IADD3 R5, PT, PT, R17, R5, RZ ;  /* 0x0000000511057210 */ /* 0x000fe40007ffe0ff */
[----:B------:R-:W-:Y:S02]  /*0d80*/  ISETP.GT.U32.AND P3, PT, R16, R21, PT ;  /* 0x000000151000720c */ /* 0x000fe40003f64070 */
[----:B------:R-:W-:-:S02]  /*0d90*/  ISETP.NE.U32.AND P2, PT, R2, 0x3e8, PT ;  /* 0x000003e80200780c */ /* 0x000fc40003f45070 */
[----:B------:R-:W-:Y:S02]  /*0da0*/  ISETP.GT.U32.AND.EX P0, PT, R5, R18, PT, P3 ;  /* 0x000000120500720c */ /* 0x000fe40003f04130 */
[----:B------:R-:W-:Y:S02]  /*0db0*/  ISETP.NE.AND.EX P2, PT, R0, RZ, PT, P2 ;  /* 0x000000ff0000720c */ /* 0x000fe40003f45320 */
[----:B------:R-:W-:Y:S02]  /*0dc0*/  ISETP.GT.U32.AND P3, PT, R16, R21, PT ;  /* 0x000000151000720c */ /* 0x000fe40003f64070 */
[----:B------:R-:W-:Y:S02]  /*0dd0*/  ISETP.GT.U32.AND.EX P1, PT, R13, R24, PT, P1 ;  /* 0x000000180d00720c */ /* 0x000fe40003f24110 */
[----:B------:R-:W-:Y:S02]  /*0de0*/  ISETP.GT.U32.AND.EX P3, PT, R5, R18, PT, P3 ;  /* 0x000000120500720c */ /* 0x000fe40003f64130 */
[----:B------:R-:W-:-:S02]  /*0df0*/  MOV R4, R14 ;  /* 0x0000000e00047202 */ /* 0x000fc40000000f00 */
[----:B------:R-:W-:Y:S02]  /*0e00*/  SEL R21, R16, R21, P3 ;  /* 0x0000001510157207 */ /* 0x000fe40001800000 */
[----:B------:R-:W-:Y:S02]  /*0e10*/  @!P0 SEL R6, R8, R3, P1 ;  /* 0x0000000308068207 */ /* 0x000fe40000800000 */
[----:B------:R-:W-:Y:S02]  /*0e20*/  SEL R3, R5, R18, P3 ;  /* 0x0000001205037207 */ /* 0x000fe40001800000 */
[----:B------:R-:W-:Y:S02]  /*0e30*/  @!P0 SEL R7, R12, R15, P1 ;  /* 0x0000000f0c078207 */ /* 0x000fe40000800000 */
[----:B------:R-:W-:Y:S01]  /*0e40*/  LOP3.LUT R5, R19, 0xffff, RZ, 0xc0, !PT ;  /* 0x0000ffff13057812 */ /* 0x000fe200078ec0ff */
[----:B------:R-:W-:Y:S06]  /*0e50*/  @P2 BRA `(.L_x_0) ;  /* 0xfffffff000a42947 */ /* 0x000fec000383ffff */
[----:B------:R-:W-:-:S04]  /*0e60*/  ISETP.GE.U32.AND P0, PT, R21, 0x2349340, PT ;  /* 0x023493401500780c */ /* 0x000fc80003f06070 */
[----:B------:R-:W-:-:S13]  /*0e70*/  ISETP.GE.U32.AND.EX P0, PT, R3, RZ, PT, P0 ;  /* 0x000000ff0300720c */ /* 0x000fda0003f06100 */
[----:B------:R-:W-:Y:S05]  /*0e80*/  @!P0 EXIT ;  /* 0x000000000000894d */ /* 0x000fea0003800000 */
[----:B------:R-:W0:Y:S01]  /*0e90*/  S2R R0, SR_LANEID ;  /* 0x0000000000007919 */ /* 0x000e220000000000 */
[----:B------:R-:W-:Y:S01]  /*0ea0*/  VOTEU.ANY UR5, UPT, PT ;  /* 0x0000000000057886 */ /* 0x000fe200038e0100 */
[----:B------:R-:W1:Y:S01]  /*0eb0*/  LDC.64 R4, c[0x0][0x390] ;  /* 0x0000e400ff047b82 */ /* 0x000e620000000a00 */
[----:B------:R-:W0:Y:S01]  /*0ec0*/  FLO.U32 R15, UR5 ;  /* 0x00000005000f7d00 */ /* 0x000e2200080e0000 */
[----:B------:R-:W-:Y:S01]  /*0ed0*/  UPOPC UR6, UR5 ;  /* 0x00000005000672bf */ /* 0x000fe20008000000 */
[----:B------:R-:W1:Y:S03]  /*0ee0*/  LDCU.64 UR8, c[0x0][0x358] ;  /* 0x00006b00ff0877ac */ /* 0x000e660008000a00 */
[----:B------:R-:W-:Y:S01]  /*0ef0*/  UIMAD.WIDE.U32 UR6, UR6, 0x1, URZ ;  /* 0x00000001060678a5 */ /* 0x000fe2000f8e00ff */
[----:B------:R-:W-:-:S03]  /*0f00*/  UMOV UR4, URZ ;  /* 0x000000ff00047c82 */ /* 0x000fc60008000000 */
[----:B------:R-:W-:Y:S02]  /*0f10*/  UIADD3 UR4, UPT, UPT, UR7, UR4, URZ ;  /* 0x0000000407047290 */ /* 0x000fe4000fffe0ff */
[----:B------:R-:W-:Y:S01]  /*0f20*/  MOV R9, UR7 ;  /* 0x0000000700097c02 */ /* 0x000fe20008000f00 */
[----:B------:R-:W-:-:S03]  /*0f30*/  IMAD.U32 R8, RZ, RZ, UR6 ;  /* 0x00000006ff087e24 */ /* 0x000fc6000f8e00ff */
[----:B------:R-:W-:Y:S01]  /*0f40*/  IMAD.U32 R9, RZ, RZ, UR4 ;  /* 0x00000004ff097e24 */ /* 0x000fe2000f8e00ff */
[----:B0-----:R-:W-:-:S13]  /*0f50*/  ISETP.EQ.U32.AND P0, PT, R15, R0, PT ;  /* 0x000000000f00720c */ /* 0x001fda0003f02070 */
[----:B-1----:R-:W2:Y:S01]  /*0f60*/  @P0 ATOMG.E.ADD.64.STRONG.GPU PT, R4, desc[UR8][R4.64], R8 ;  /* 0x80000008040409a8 */ /* 0x002ea200081ef508 */
[----:B------:R-:W-:Y:S01]  /*0f70*/  UMOV UR4, URZ ;  /* 0x000000ff00047c82 */ /* 0x000fe20008000000 */
[----:B------:R-:W0:Y:S02]  /*0f80*/  S2R R0, SR_LTMASK ;  /* 0x0000000000007919 */ /* 0x000e240000003900 */
[----:B0-----:R-:W-:-:S04]  /*0f90*/  LOP3.LUT R0, R0, UR5, RZ, 0xc0, !PT ;  /* 0x0000000500007c12 */ /* 0x001fc8000f8ec0ff */
[----:B------:R-:W0:Y:S01]  /*0fa0*/  POPC R17, R0 ;  /* 0x0000000000117309 */ /* 0x000e220000000000 */
[----:B--2---:R-:W-:Y:S04]  /*0fb0*/  SHFL.IDX PT, R12, R4, R15, 0x1f ;  /* 0x00001f0f040c7589 */ /* 0x004fe800000e0000 */
[----:B------:R-:W0:Y:S02]  /*0fc0*/  SHFL.IDX PT, R13, R5, R15, 0x1f ;  /* 0x00001f0f050d7589 */ /* 0x000e2400000e0000 */
[----:B0-----:R-:W-:-:S03]  /*0fd0*/  IMAD.WIDE.U32 R12, R17, 0x1, R12 ;  /* 0x00000001110c7825 */ /* 0x001fc600078e000c */
[----:B------:R-:W-:Y:S02]  /*0fe0*/  ISETP.GT.U32.AND P0, PT, R12, 0x3ff, PT ;  /* 0x000003ff0c00780c */ /* 0x000fe40003f04070 */
[----:B------:R-:W-:-:S04]  /*0ff0*/  IADD3 R2, PT, PT, R13, UR4, RZ ;  /* 0x000000040d027c10 */ /* 0x000fc8000fffe0ff */
[----:B------:R-:W-:-:S13]  /*1000*/  ISETP.GT.U32.AND.EX P0, PT, R2, RZ, PT, P0 ;  /* 0x000000ff0200720c */ /* 0x000fda0003f04100 */
[----:B------:R-:W-:Y:S05]  /*1010*/  @P0 EXIT ;  /* 0x000000000000094d */ /* 0x000fea0003800000 */
[----:B------:R-:W0:Y:S01]  /*1020*/  LDC.64 R4, c[0x0][0x388] ;  /* 0x0000e200ff047b82 */ /* 0x000e220000000a00 */
[----:B------:R-:W-:Y:S01]  /*1030*/  IMAD R9, R2, 0x18, RZ ;  /* 0x0000001802097824 */ /* 0x000fe200078e02ff */
[----:B------:R-:W-:Y:S01]  /*1040*/  MOV R2, R21 ;  /* 0x0000001500027202 */ /* 0x000fe20000000f00 */
[----:B0-----:R-:W-:-:S04]  /*1050*/  IMAD.WIDE.U32 R4, R12, 0x18, R4 ;  /* 0x000000180c047825 */ /* 0x001fc800078e0004 */
[----:B------:R-:W-:-:S05]  /*1060*/  IMAD.IADD R5, R5, 0x1, R9 ;  /* 0x0000000105057824 */ /* 0x000fca00078e0209 */
[----:B------:R-:W-:Y:S04]  /*1070*/  STG.E.64 desc[UR8][R4.64], R10 ;  /* 0x0000000a04007986 */ /* 0x000fe8000c101b08 */
[----:B------:R-:W-:Y:S04]  /*1080*/  STG.E.64 desc[UR8][R4.64+0x8], R6 ;  /* 0x0000080604007986 */ /* 0x000fe8000c101b08 */
[----:B------:R-:W-:Y:S01]  /*1090*/  STG.E.64 desc[UR8][R4.64+0x10], R2 ;  /* 0x0000100204007986 */ /* 0x000fe2000c101b08 */
[----:B------:R-:W-:Y:S05]  /*10a0*/  EXIT ;  /* 0x000000000000794d */ /* 0x000fea0003800000 */
.L_x_1:
[----:B------:R-:W-:-:S00]  /*10b0*/  BRA `(.L_x_1) ;  /* 0xfffffffc00fc7947 */ /* 0x000fc0000383ffff */
[----:B------:R-:W-:-:S00]  /*10c0*/  NOP ;  /* 0x0000000000007918 */ /* 0x000fc00000000000 */
        /* <DEDUP_REMOVED lines=11> */
.L_x_2:


//--------------------- .nv.shared.reserved.0     --------------------------
	.section	.nv.shared.reserved.0,"aw",@nobits
	.weak		__nv_reservedSMEM_offset_0_alias
	.size		__nv_reservedSMEM_offset_0_alias, 0, 64
	.other		__nv_reservedSMEM_offset_0_alias,@"STO_CUDA_RESERVED_SHARED STV_DEFAULT"
__nv_reservedSMEM_offset_0_alias:
	.zero		0
	.zero		64


//--------------------- .nv.constant0._Z4testmP10SeedsArrayPy --------------------------
	.section	.nv.constant0._Z4testmP10SeedsArrayPy,"a",@progbits
	.sectionflags	@""
	.align	4
.nv.constant0._Z4testmP10SeedsArrayPy:
	.zero		920


//--------------------- SYMBOLS --------------------------

	.type		.nv.reservedSmem.offset0,@object
	.size		.nv.reservedSmem.offset0,0x4
